//
// Generated by NVIDIA NVVM Compiler
//
// Compiler Build ID: CL-36424714
// Cuda compilation tools, release 13.0, V13.0.88
// Based on NVVM 20.0.0
//

.version 9.0
.target sm_100
.address_size 64

	// .globl	_Z11life_kernelPiS_iiii
.extern .shared .align 16 .b8 subdomain[];

.visible .entry _Z11life_kernelPiS_iiii(
	.param .u64 .ptr .align 1 _Z11life_kernelPiS_iiii_param_0,
	.param .u64 .ptr .align 1 _Z11life_kernelPiS_iiii_param_1,
	.param .u32 _Z11life_kernelPiS_iiii_param_2,
	.param .u32 _Z11life_kernelPiS_iiii_param_3,
	.param .u32 _Z11life_kernelPiS_iiii_param_4,
	.param .u32 _Z11life_kernelPiS_iiii_param_5
)
{
	.reg .pred 	%p<30>;
	.reg .b32 	%r<111>;
	.reg .b64 	%rd<11>;

	ld.param.u64 	%rd3, [_Z11life_kernelPiS_iiii_param_0];
	ld.param.u64 	%rd2, [_Z11life_kernelPiS_iiii_param_1];
	ld.param.u32 	%r28, [_Z11life_kernelPiS_iiii_param_2];
	ld.param.u32 	%r29, [_Z11life_kernelPiS_iiii_param_3];
	ld.param.u32 	%r30, [_Z11life_kernelPiS_iiii_param_4];
	ld.param.u32 	%r31, [_Z11life_kernelPiS_iiii_param_5];
	cvta.to.global.u64 	%rd1, %rd3;
	mov.u32 	%r32, %ctaid.x;
	mov.u32 	%r33, %ntid.x;
	mov.u32 	%r35, %tid.x;
	mad.lo.s32 	%r2, %r32, %r33, %r35;
	mov.u32 	%r36, %ctaid.y;
	mov.u32 	%r37, %ntid.y;
	mov.u32 	%r3, %tid.y;
	mad.lo.s32 	%r4, %r36, %r37, %r3;
	add.s32 	%r38, %r2, -1;
	rem.u32 	%r5, %r38, %r28;
	add.s32 	%r39, %r4, -1;
	rem.u32 	%r40, %r39, %r29;
	mad.lo.s32 	%r41, %r40, %r28, %r5;
	mul.wide.u32 	%rd4, %r41, 4;
	add.s64 	%rd5, %rd1, %rd4;
	ld.global.u32 	%r42, [%rd5];
	mad.lo.s32 	%r43, %r30, %r3, %r35;
	shl.b32 	%r44, %r43, 2;
	mov.u32 	%r45, subdomain;
	add.s32 	%r6, %r45, %r44;
	st.shared.u32 	[%r6], %r42;
	setp.ge.s32 	%p1, %r31, %r29;
	add.s32 	%r46, %r33, -3;
	setp.le.u32 	%p2, %r35, %r46;
	or.pred  	%p3, %p1, %p2;
	@%p3 bra 	$L__BB0_2;
	add.s32 	%r47, %r4, 1;
	rem.u32 	%r48, %r47, %r29;
	mad.lo.s32 	%r49, %r48, %r28, %r5;
	mul.wide.u32 	%rd6, %r49, 4;
	add.s64 	%rd7, %rd1, %rd6;
	ld.global.u32 	%r50, [%rd7];
	shl.b32 	%r51, %r30, 2;
	add.s32 	%r52, %r6, %r51;
	st.shared.u32 	[%r52], %r50;
$L__BB0_2:
	add.s32 	%r53, %r35, 1;
	rem.s32 	%r54, %r53, %r28;
	add.s32 	%r55, %r3, 1;
	rem.s32 	%r56, %r55, %r29;
	mad.lo.s32 	%r57, %r56, %r30, %r54;
	shl.b32 	%r58, %r57, 2;
	add.s32 	%r7, %r45, %r58;
	sub.s32 	%r60, %r57, %r30;
	shl.b32 	%r61, %r60, 2;
	add.s32 	%r62, %r45, %r61;
	ld.shared.u32 	%r63, [%r62+-4];
	setp.eq.s32 	%p4, %r63, 2;
	selp.u32 	%r64, 1, 0, %p4;
	selp.b32 	%r65, 1, %r63, %p4;
	ld.shared.u32 	%r66, [%r62];
	add.s32 	%r67, %r66, %r65;
	setp.eq.s32 	%p5, %r66, 2;
	selp.u32 	%r68, 1, 0, %p5;
	add.s32 	%r69, %r64, %r68;
	selp.s32 	%r70, -1, 0, %p5;
	add.s32 	%r71, %r67, %r70;
	ld.shared.u32 	%r72, [%r62+4];
	add.s32 	%r73, %r72, %r71;
	setp.eq.s32 	%p6, %r72, 2;
	selp.u32 	%r74, 1, 0, %p6;
	add.s32 	%r75, %r69, %r74;
	selp.s32 	%r76, -1, 0, %p6;
	add.s32 	%r77, %r73, %r76;
	ld.shared.u32 	%r78, [%r7+-4];
	add.s32 	%r79, %r78, %r77;
	setp.eq.s32 	%p7, %r78, 2;
	selp.u32 	%r80, 1, 0, %p7;
	add.s32 	%r105, %r75, %r80;
	selp.s32 	%r81, -1, 0, %p7;
	add.s32 	%r108, %r79, %r81;
	ld.shared.u32 	%r10, [%r7];
	setp.ne.s32 	%p8, %r10, 0;
	setp.gt.s32 	%p9, %r108, 3;
	and.pred  	%p10, %p8, %p9;
	@%p10 bra 	$L__BB0_4;
	ld.shared.u32 	%r83, [%r7+4];
	add.s32 	%r84, %r83, %r108;
	setp.eq.s32 	%p11, %r83, 2;
	selp.u32 	%r85, 1, 0, %p11;
	add.s32 	%r105, %r105, %r85;
	selp.s32 	%r86, -1, 0, %p11;
	add.s32 	%r108, %r84, %r86;
$L__BB0_4:
	setp.ne.s32 	%p12, %r10, 0;
	setp.gt.s32 	%p13, %r108, 3;
	and.pred  	%p14, %p12, %p13;
	@%p14 bra 	$L__BB0_11;
	setp.ne.s32 	%p15, %r10, 0;
	shl.b32 	%r87, %r30, 2;
	add.s32 	%r15, %r7, %r87;
	ld.shared.u32 	%r88, [%r15+-4];
	add.s32 	%r89, %r88, %r108;
	setp.eq.s32 	%p16, %r88, 2;
	selp.u32 	%r90, 1, 0, %p16;
	add.s32 	%r107, %r105, %r90;
	selp.s32 	%r91, -1, 0, %p16;
	add.s32 	%r108, %r89, %r91;
	setp.gt.s32 	%p17, %r108, 3;
	and.pred  	%p18, %p15, %p17;
	@%p18 bra 	$L__BB0_8;
	ld.shared.u32 	%r93, [%r15];
	add.s32 	%r94, %r93, %r108;
	setp.eq.s32 	%p19, %r93, 2;
	selp.u32 	%r95, 1, 0, %p19;
	add.s32 	%r107, %r107, %r95;
	selp.s32 	%r96, -1, 0, %p19;
	add.s32 	%r108, %r94, %r96;
	setp.ne.s32 	%p20, %r10, 0;
	setp.gt.s32 	%p21, %r108, 3;
	and.pred  	%p22, %p20, %p21;
	setp.eq.s32 	%p23, %r108, 0;
	or.pred  	%p24, %p22, %p23;
	@%p24 bra 	$L__BB0_8;
	ld.shared.u32 	%r98, [%r15+4];
	add.s32 	%r99, %r98, %r108;
	setp.eq.s32 	%p25, %r98, 2;
	selp.u32 	%r100, 1, 0, %p25;
	add.s32 	%r107, %r107, %r100;
	selp.s32 	%r101, -1, 0, %p25;
	add.s32 	%r108, %r99, %r101;
$L__BB0_8:
	setp.ne.s32 	%p26, %r10, 0;
	@%p26 bra 	$L__BB0_11;
	setp.ne.s32 	%p28, %r108, 3;
	mov.b32 	%r110, 0;
	@%p28 bra 	$L__BB0_12;
	setp.lt.u32 	%p29, %r107, 2;
	selp.b32 	%r110, 1, 2, %p29;
	bra.uni 	$L__BB0_12;
$L__BB0_11:
	add.s32 	%r102, %r108, -4;
	setp.lt.u32 	%p27, %r102, -2;
	selp.b32 	%r110, 0, %r10, %p27;
$L__BB0_12:
	cvta.to.global.u64 	%rd8, %rd2;
	mad.lo.s32 	%r104, %r28, %r4, %r2;
	mul.wide.s32 	%rd9, %r104, 4;
	add.s64 	%rd10, %rd8, %rd9;
	st.global.u32 	[%rd10], %r110;
	bar.sync 	0;
	ret;

}


// ===== COMPILED SASS (sm_100) =====

	.target	sm_100

	.elftype	@"ET_EXEC"


//--------------------- .note.nv.tkinfo           --------------------------
	.section	.note.nv.tkinfo,"",@"SHT_NOTE"
	.sectionflags	@"SHF_NOTE_NV_TKINFO"
	.tkinfo
        /*0018*/ 	.word	0x00000002
        /*0030*/ 	.string	""
        /*0030*/ 	.string	"ptxas"
        /*0030*/ 	.string	"Cuda compilation tools, release 13.0, V13.0.88"
        /*0030*/ 	.string	"Build cuda_13.0.r13.0/compiler.36424714_0"
        /*0030*/ 	.string	"-arch sm_100 -m 64 "



//--------------------- .note.nv.cuinfo           --------------------------
	.section	.note.nv.cuinfo,"",@"SHT_NOTE"
	.sectionflags	@"SHF_NOTE_NV_CUINFO"
        /*0018*/ 	.short	0x0002
        /*001a*/ 	.short	0x0064
        /*001c*/ 	.short	0x0082
	.zero		2


//--------------------- .nv.info                  --------------------------
	.section	.nv.info,"",@"SHT_CUDA_INFO"
	.align	4


	//----- nvinfo : EIATTR_REGCOUNT
	.align		4
        /*0000*/ 	.byte	0x04, 0x2f
        /*0002*/ 	.short	(.L_1 - .L_0)
	.align		4
.L_0:
        /*0004*/ 	.word	index@(_Z11life_kernelPiS_iiii)
        /*0008*/ 	.word	0x0000001a


	//----- nvinfo : EIATTR_FRAME_SIZE
	.align		4
.L_1:
        /*000c*/ 	.byte	0x04, 0x11
        /*000e*/ 	.short	(.L_3 - .L_2)
	.align		4
.L_2:
        /*0010*/ 	.word	index@(_Z11life_kernelPiS_iiii)
        /*0014*/ 	.word	0x00000000


	//----- nvinfo : EIATTR_MIN_STACK_SIZE
	.align		4
.L_3:
        /*0018*/ 	.byte	0x04, 0x12
        /*001a*/ 	.short	(.L_5 - .L_4)
	.align		4
.L_4:
        /*001c*/ 	.word	index@(_Z11life_kernelPiS_iiii)
        /*0020*/ 	.word	0x00000000
.L_5:


//--------------------- .nv.compat                --------------------------
	.section	.nv.compat,"",@"SHT_CUDA_COMPAT_INFO"
	.align	4
        /*0000*/ 	.byte	0x02, 0x09, 0x00, 0x00, 0x02, 0x02, 0x01, 0x00, 0x02, 0x05, 0x05, 0x00, 0x03, 0x07, 0x01, 0x01
        /*0010*/ 	.byte	0x02, 0x03, 0x00, 0x00, 0x02, 0x06, 0x01, 0x00, 0x04, 0x0b, 0x08, 0x00, 0x09, 0x00, 0x00, 0x00
        /*0020*/ 	.byte	0x00, 0x00, 0x00, 0x00


//--------------------- .nv.info._Z11life_kernelPiS_iiii --------------------------
	.section	.nv.info._Z11life_kernelPiS_iiii,"",@"SHT_CUDA_INFO"
	.sectionflags	@""
	.align	4


	//----- nvinfo : EIATTR_CUDA_API_VERSION
	.align		4
        /*0000*/ 	.byte	0x04, 0x37
        /*0002*/ 	.short	(.L_7 - .L_6)
.L_6:
        /*0004*/ 	.word	0x00000082


	//----- nvinfo : EIATTR_KPARAM_INFO
	.align		4
.L_7:
        /*0008*/ 	.byte	0x04, 0x17
        /*000a*/ 	.short	(.L_9 - .L_8)
.L_8:
        /*000c*/ 	.word	0x00000000
        /*0010*/ 	.short	0x0005
        /*0012*/ 	.short	0x001c
        /*0014*/ 	.byte	0x00, 0xf0, 0x11, 0x00


	//----- nvinfo : EIATTR_KPARAM_INFO
	.align		4
.L_9:
        /*0018*/ 	.byte	0x04, 0x17
        /*001a*/ 	.short	(.L_11 - .L_10)
.L_10:
        /*001c*/ 	.word	0x00000000
        /*0020*/ 	.short	0x0004
        /*0022*/ 	.short	0x0018
        /*0024*/ 	.byte	0x00, 0xf0, 0x11, 0x00


	//----- nvinfo : EIATTR_KPARAM_INFO
	.align		4
.L_11:
        /*0028*/ 	.byte	0x04, 0x17
        /*002a*/ 	.short	(.L_13 - .L_12)
.L_12:
        /*002c*/ 	.word	0x00000000
        /*0030*/ 	.short	0x0003
        /*0032*/ 	.short	0x0014
        /*0034*/ 	.byte	0x00, 0xf0, 0x11, 0x00


	//----- nvinfo : EIATTR_KPARAM_INFO
	.align		4
.L_13:
        /*0038*/ 	.byte	0x04, 0x17
        /*003a*/ 	.short	(.L_15 - .L_14)
.L_14:
        /*003c*/ 	.word	0x00000000
        /*0040*/ 	.short	0x0002
        /*0042*/ 	.short	0x0010
        /*0044*/ 	.byte	0x00, 0xf0, 0x11, 0x00


	//----- nvinfo : EIATTR_KPARAM_INFO
	.align		4
.L_15:
        /*0048*/ 	.byte	0x04, 0x17
        /*004a*/ 	.short	(.L_17 - .L_16)
.L_16:
        /*004c*/ 	.word	0x00000000
        /*0050*/ 	.short	0x0001
        /*0052*/ 	.short	0x0008
        /*0054*/ 	.byte	0x00, 0xf5, 0x21, 0x00


	//----- nvinfo : EIATTR_KPARAM_INFO
	.align		4
.L_17:
        /*0058*/ 	.byte	0x04, 0x17
        /*005a*/ 	.short	(.L_19 - .L_18)
.L_18:
        /*005c*/ 	.word	0x00000000
        /*0060*/ 	.short	0x0000
        /*0062*/ 	.short	0x0000
        /*0064*/ 	.byte	0x00, 0xf5, 0x21, 0x00


	//----- nvinfo : EIATTR_SPARSE_MMA_MASK
	.align		4
.L_19:
        /*0068*/ 	.byte	0x03, 0x50
        /*006a*/ 	.short	0x0000


	//----- nvinfo : EIATTR_MAXREG_COUNT
	.align		4
        /*006c*/ 	.byte	0x03, 0x1b
        /*006e*/ 	.short	0x00ff


	//----- nvinfo : EIATTR_NUM_BARRIERS
	.align		4
        /*0070*/ 	.byte	0x02, 0x4c
        /*0072*/ 	.byte	0x01
	.zero		1


	//----- nvinfo : EIATTR_MERCURY_ISA_VERSION
	.align		4
        /*0074*/ 	.byte	0x03, 0x5f
        /*0076*/ 	.short	0x0101


	//----- nvinfo : EIATTR_VRC_CTA_INIT_COUNT
	.align		4
        /*0078*/ 	.byte	0x02, 0x4a
	.zero		1
	.zero		1


	//----- nvinfo : EIATTR_EXIT_INSTR_OFFSETS
	.align		4
        /*007c*/ 	.byte	0x04, 0x1c
        /*007e*/ 	.short	(.L_21 - .L_20)


	//   ....[0]....
.L_20:
        /*0080*/ 	.word	0x00000e00


	//----- nvinfo : EIATTR_CRS_STACK_SIZE
	.align		4
.L_21:
        /*0084*/ 	.byte	0x04, 0x1e
        /*0086*/ 	.short	(.L_23 - .L_22)
.L_22:
        /*0088*/ 	.word	0x00000000


	//----- nvinfo : EIATTR_CBANK_PARAM_SIZE
	.align		4
.L_23:
        /*008c*/ 	.byte	0x03, 0x19
        /*008e*/ 	.short	0x0020


	//----- nvinfo : EIATTR_PARAM_CBANK
	.align		4
        /*0090*/ 	.byte	0x04, 0x0a
        /*0092*/ 	.short	(.L_25 - .L_24)
	.align		4
.L_24:
        /*0094*/ 	.word	index@(.nv.constant0._Z11life_kernelPiS_iiii)
        /*0098*/ 	.short	0x0380
        /*009a*/ 	.short	0x0020


	//----- nvinfo : EIATTR_SW_WAR
	.align		4
.L_25:
        /*009c*/ 	.byte	0x04, 0x36
        /*009e*/ 	.short	(.L_27 - .L_26)
.L_26:
        /*00a0*/ 	.word	0x00000008
.L_27:


//--------------------- .nv.callgraph             --------------------------
	.section	.nv.callgraph,"",@"SHT_CUDA_CALLGRAPH"
	.align	4
	.sectionentsize	8
	.align		4
        /*0000*/ 	.word	0x00000000
	.align		4
        /*0004*/ 	.word	0xffffffff
	.align		4
        /*0008*/ 	.word	0x00000000
	.align		4
        /*000c*/ 	.word	0xfffffffe
	.align		4
        /*0010*/ 	.word	0x00000000
	.align		4
        /*0014*/ 	.word	0xfffffffd
	.align		4
        /*0018*/ 	.word	0x00000000
	.align		4
        /*001c*/ 	.word	0xfffffffc


//--------------------- .text._Z11life_kernelPiS_iiii --------------------------
	.section	.text._Z11life_kernelPiS_iiii,"ax",@progbits
	.align	128
        .global         _Z11life_kernelPiS_iiii
        .type           _Z11life_kernelPiS_iiii,@function
        .size           _Z11life_kernelPiS_iiii,(.L_x_6 - _Z11life_kernelPiS_iiii)
        .other          _Z11life_kernelPiS_iiii,@"STO_CUDA_ENTRY STV_DEFAULT"
_Z11life_kernelPiS_iiii:
.text._Z11life_kernelPiS_iiii:
[----:B------:R-:W-:Y:S08]  /*0000*/  LDC R1, c[0x0][0x37c] ;  /* 0x0000df00ff017b82 */ /* 0x000ff00000000800 */
[----:B------:R-:W0:Y:S01]  /*0010*/  LDC.64 R4, c[0x0][0x390] ;  /* 0x0000e400ff047b82 */ /* 0x000e220000000a00 */
[----:B------:R-:W1:Y:S01]  /*0020*/  S2R R11, SR_TID.X ;  /* 0x00000000000b7919 */ /* 0x000e620000002100 */
[----:B------:R-:W-:Y:S01]  /*0030*/  PLOP3.LUT P3, PT, PT, PT, PT, 0x8, 0x80 ;  /* 0x000000000080781c */ /* 0x000fe20003f6e170 */
[----:B------:R-:W2:Y:S01]  /*0040*/  LDCU.64 UR6, c[0x0][0x358] ;  /* 0x00006b00ff0677ac */ /* 0x000ea20008000a00 */
[----:B------:R-:W3:Y:S04]  /*0050*/  S2R R0, SR_TID.Y ;  /* 0x0000000000007919 */ /* 0x000ee80000002200 */
[----:B------:R-:W4:Y:S08]  /*0060*/  LDC R14, c[0x0][0x360] ;  /* 0x0000d800ff0e7b82 */ /* 0x000f300000000800 */
[----:B------:R-:W5:Y:S01]  /*0070*/  LDC.64 R2, c[0x0][0x398] ;  /* 0x0000e600ff027b82 */ /* 0x000f620000000a00 */
[----:B0-----:R-:W0:Y:S07]  /*0080*/  I2F.U32.RP R7, R5 ;  /* 0x0000000500077306 */ /* 0x001e2e0000209000 */
[----:B------:R-:W3:Y:S01]  /*0090*/  S2UR UR5, SR_CTAID.Y ;  /* 0x00000000000579c3 */ /* 0x000ee20000002600 */
[----:B------:R-:W-:Y:S01]  /*00a0*/  ISETP.NE.U32.AND P5, PT, R5, RZ, PT ;  /* 0x000000ff0500720c */ /* 0x000fe20003fa5070 */
[----:B------:R-:W2:Y:S06]  /*00b0*/  I2F.U32.RP R10, R4 ;  /* 0x00000004000a7306 */ /* 0x000eac0000209000 */
[----:B------:R-:W3:Y:S01]  /*00c0*/  LDC R13, c[0x0][0x364] ;  /* 0x0000d900ff0d7b82 */ /* 0x000ee20000000800 */
[----:B----4-:R-:W-:-:S05]  /*00d0*/  VIADD R12, R14, 0xfffffffd ;  /* 0xfffffffd0e0c7836 */ /* 0x010fca0000000000 */
[----:B-1----:R-:W-:Y:S01]  /*00e0*/  ISETP.GT.U32.AND P0, PT, R11, R12, PT ;  /* 0x0000000c0b00720c */ /* 0x002fe20003f04070 */
[----:B0-----:R-:W0:Y:S01]  /*00f0*/  MUFU.RCP R7, R7 ;  /* 0x0000000700077308 */ /* 0x001e220000001000 */
[----:B------:R-:W1:Y:S02]  /*0100*/  S2UR UR4, SR_CTAID.X ;  /* 0x00000000000479c3 */ /* 0x000e640000002500 */
[----:B-----5:R-:W-:-:S05]  /*0110*/  ISETP.GE.OR P0, PT, R3, R5, !P0 ;  /* 0x000000050300720c */ /* 0x020fca0004706670 */
[----:B--2---:R-:W2:Y:S01]  /*0120*/  MUFU.RCP R10, R10 ;  /* 0x0000000a000a7308 */ /* 0x004ea20000001000 */
[----:B0-----:R-:W-:Y:S02]  /*0130*/  VIADD R8, R7, 0xffffffe ;  /* 0x0ffffffe07087836 */ /* 0x001fe40000000000 */
[----:B---3--:R-:W-:-:S05]  /*0140*/  IMAD R3, R13, UR5, R0 ;  /* 0x000000050d037c24 */ /* 0x008fca000f8e0200 */
[----:B------:R0:W3:Y:S01]  /*0150*/  F2I.FTZ.U32.TRUNC.NTZ R9, R8 ;  /* 0x0000000800097305 */ /* 0x0000e2000021f000 */
[----:B------:R-:W-:Y:S02]  /*0160*/  @!P0 VIADD R12, R3, 0x1 ;  /* 0x00000001030c8836 */ /* 0x000fe40000000000 */
[----:B--2---:R-:W-:-:S05]  /*0170*/  VIADD R6, R10, 0xffffffe ;  /* 0x0ffffffe0a067836 */ /* 0x004fca0000000000 */
[----:B------:R2:W4:Y:S01]  /*0180*/  F2I.FTZ.U32.TRUNC.NTZ R7, R6 ;  /* 0x0000000600077305 */ /* 0x000522000021f000 */
[----:B0-----:R-:W-:Y:S01]  /*0190*/  IMAD.MOV.U32 R8, RZ, RZ, RZ ;  /* 0x000000ffff087224 */ /* 0x001fe200078e00ff */
[----:B---3--:R-:W-:Y:S01]  /*01a0*/  IADD3 R10, PT, PT, RZ, -R9, RZ ;  /* 0x80000009ff0a7210 */ /* 0x008fe20007ffe0ff */
[----:B--2---:R-:W-:-:S04]  /*01b0*/  HFMA2 R6, -RZ, RZ, 0, 0 ;  /* 0x00000000ff067431 */ /* 0x004fc800000001ff */
[----:B------:R-:W-:Y:S02]  /*01c0*/  IMAD R13, R10, R5, RZ ;  /* 0x000000050a0d7224 */ /* 0x000fe400078e02ff */
[----:B-1----:R-:W-:Y:S02]  /*01d0*/  IMAD R10, R14, UR4, R11 ;  /* 0x000000040e0a7c24 */ /* 0x002fe4000f8e020b */
[----:B----4-:R-:W-:Y:S02]  /*01e0*/  IMAD.MOV R15, RZ, RZ, -R7 ;  /* 0x000000ffff0f7224 */ /* 0x010fe400078e0a07 */
[----:B------:R-:W-:-:S04]  /*01f0*/  IMAD.HI.U32 R9, R9, R13, R8 ;  /* 0x0000000d09097227 */ /* 0x000fc800078e0008 */
[----:B------:R-:W-:Y:S02]  /*0200*/  IMAD R13, R15, R4, RZ ;  /* 0x000000040f0d7224 */ /* 0x000fe400078e02ff */
[----:B------:R-:W-:Y:S02]  /*0210*/  VIADD R8, R3, 0xffffffff ;  /* 0xffffffff03087836 */ /* 0x000fe40000000000 */
[----:B------:R-:W-:-:S04]  /*0220*/  IMAD.HI.U32 R6, R7, R13, R6 ;  /* 0x0000000d07067227 */ /* 0x000fc800078e0006 */
[----:B------:R-:W-:-:S04]  /*0230*/  @!P0 IMAD.HI.U32 R13, R9, R12, RZ ;  /* 0x0000000c090d8227 */ /* 0x000fc800078e00ff */
[----:B------:R-:W-:Y:S01]  /*0240*/  VIADD R7, R10, 0xffffffff ;  /* 0xffffffff0a077836 */ /* 0x000fe20000000000 */
[----:B------:R-:W-:Y:S01]  /*0250*/  @!P0 IADD3 R13, PT, PT, -R13, RZ, RZ ;  /* 0x000000ff0d0d8210 */ /* 0x000fe20007ffe1ff */
[----:B------:R-:W-:-:S04]  /*0260*/  IMAD.HI.U32 R9, R9, R8, RZ ;  /* 0x0000000809097227 */ /* 0x000fc800078e00ff */
[----:B------:R-:W-:-:S04]  /*0270*/  IMAD.HI.U32 R6, R6, R7, RZ ;  /* 0x0000000706067227 */ /* 0x000fc800078e00ff */
[C---:B------:R-:W-:Y:S01]  /*0280*/  @!P0 IMAD R14, R5.reuse, R13, R12 ;  /* 0x0000000d050e8224 */ /* 0x040fe200078e020c */
[-C--:B------:R-:W-:Y:S01]  /*0290*/  LOP3.LUT R13, RZ, R5.reuse, RZ, 0x33, !PT ;  /* 0x00000005ff0d7212 */ /* 0x080fe200078e33ff */
[----:B------:R-:W-:Y:S02]  /*02a0*/  IMAD.MOV R12, RZ, RZ, -R9 ;  /* 0x000000ffff0c7224 */ /* 0x000fe400078e0a09 */
[----:B------:R-:W-:Y:S01]  /*02b0*/  IMAD.MOV R6, RZ, RZ, -R6 ;  /* 0x000000ffff067224 */ /* 0x000fe200078e0a06 */
[-C--:B------:R-:W-:Y:S01]  /*02c0*/  @!P0 ISETP.GE.U32.AND P1, PT, R14, R5.reuse, PT ;  /* 0x000000050e00820c */ /* 0x080fe20003f26070 */
[----:B------:R-:W-:Y:S01]  /*02d0*/  IMAD R8, R5, R12, R8 ;  /* 0x0000000c05087224 */ /* 0x000fe200078e0208 */
[----:B------:R-:W-:Y:S01]  /*02e0*/  LOP3.LUT R12, RZ, R4, RZ, 0x33, !PT ;  /* 0x00000004ff0c7212 */ /* 0x000fe200078e33ff */
[----:B------:R-:W-:Y:S01]  /*02f0*/  IMAD R9, R4, R6, R7 ;  /* 0x0000000604097224 */ /* 0x000fe200078e0207 */
[----:B------:R-:W-:Y:S01]  /*0300*/  @!P0 PLOP3.LUT P3, PT, P1, PT, PT, 0x80, 0x8 ;  /* 0x000000000008881c */ /* 0x000fe20000f6f070 */
[----:B------:R-:W0:Y:S01]  /*0310*/  LDC.64 R6, c[0x0][0x380] ;  /* 0x0000e000ff067b82 */ /* 0x000e220000000a00 */
[----:B------:R-:W-:-:S02]  /*0320*/  ISETP.GE.U32.AND P2, PT, R8, R5, PT ;  /* 0x000000050800720c */ /* 0x000fc40003f46070 */
[----:B------:R-:W-:-:S09]  /*0330*/  ISETP.GE.U32.AND P1, PT, R9, R4, PT ;  /* 0x000000040900720c */ /* 0x000fd20003f26070 */
[-C--:B------:R-:W-:Y:S02]  /*0340*/  @P3 IADD3 R14, PT, PT, R14, -R5.reuse, RZ ;  /* 0x800000050e0e3210 */ /* 0x080fe40007ffe0ff */
[----:B------:R-:W-:Y:S02]  /*0350*/  @P2 IMAD.IADD R8, R8, 0x1, -R5 ;  /* 0x0000000108082824 */ /* 0x000fe400078e0a05 */
[----:B------:R-:W-:Y:S01]  /*0360*/  @P1 IMAD.IADD R9, R9, 0x1, -R4 ;  /* 0x0000000109091824 */ /* 0x000fe200078e0a04 */
[-C--:B------:R-:W-:Y:S02]  /*0370*/  @!P0 ISETP.GE.U32.AND P4, PT, R14, R5.reuse, PT ;  /* 0x000000050e00820c */ /* 0x080fe40003f86070 */
[----:B------:R-:W-:Y:S02]  /*0380*/  PLOP3.LUT P1, PT, PT, PT, PT, 0x8, 0x80 ;  /* 0x000000000080781c */ /* 0x000fe40003f2e170 */
[----:B------:R-:W-:Y:S02]  /*0390*/  ISETP.GE.U32.AND P3, PT, R8, R5, PT ;  /* 0x000000050800720c */ /* 0x000fe40003f66070 */
[----:B------:R-:W-:-:S02]  /*03a0*/  ISETP.GE.U32.AND P2, PT, R9, R4, PT ;  /* 0x000000040900720c */ /* 0x000fc40003f46070 */
[----:B------:R-:W-:Y:S02]  /*03b0*/  @!P0 PLOP3.LUT P1, PT, P4, PT, PT, 0x80, 0x8 ;  /* 0x000000000008881c */ /* 0x000fe4000272f070 */
[----:B------:R-:W-:-:S07]  /*03c0*/  ISETP.NE.U32.AND P4, PT, R4, RZ, PT ;  /* 0x000000ff0400720c */ /* 0x000fce0003f85070 */
[--C-:B------:R-:W-:Y:S02]  /*03d0*/  @P3 IMAD.IADD R8, R8, 0x1, -R5.reuse ;  /* 0x0000000108083824 */ /* 0x100fe400078e0a05 */
[----:B------:R-:W-:Y:S02]  /*03e0*/  @P2 IADD3 R9, PT, PT, R9, -R4, RZ ;  /* 0x8000000409092210 */ /* 0x000fe40007ffe0ff */
[----:B------:R-:W-:Y:S01]  /*03f0*/  @P1 IMAD.IADD R14, R14, 0x1, -R5 ;  /* 0x000000010e0e1824 */ /* 0x000fe200078e0a05 */
[C---:B------:R-:W-:Y:S02]  /*0400*/  SEL R8, R13.reuse, R8, !P5 ;  /* 0x000000080d087207 */ /* 0x040fe40006800000 */
[----:B------:R-:W-:Y:S02]  /*0410*/  SEL R9, R12, R9, !P4 ;  /* 0x000000090c097207 */ /* 0x000fe40006000000 */
[----:B------:R-:W-:-:S03]  /*0420*/  @!P0 SEL R14, R13, R14, !P5 ;  /* 0x0000000e0d0e8207 */ /* 0x000fc60006800000 */
[-CC-:B------:R-:W-:Y:S02]  /*0430*/  IMAD R15, R8, R4.reuse, R9.reuse ;  /* 0x00000004080f7224 */ /* 0x180fe400078e0209 */
[----:B------:R-:W-:Y:S02]  /*0440*/  @!P0 IMAD R17, R14, R4, R9 ;  /* 0x000000040e118224 */ /* 0x000fe400078e0209 */
[----:B0-----:R-:W-:-:S04]  /*0450*/  IMAD.WIDE.U32 R8, R15, 0x4, R6 ;  /* 0x000000040f087825 */ /* 0x001fc800078e0006 */
[----:B------:R-:W-:Y:S01]  /*0460*/  @!P0 IMAD.WIDE.U32 R6, R17, 0x4, R6 ;  /* 0x0000000411068825 */ /* 0x000fe200078e0006 */
[----:B------:R0:W2:Y:S04]  /*0470*/  LDG.E R14, desc[UR6][R8.64] ;  /* 0x00000006080e7981 */ /* 0x0000a8000c1e1900 */
[----:B------:R1:W3:Y:S01]  /*0480*/  @!P0 LDG.E R15, desc[UR6][R6.64] ;  /* 0x00000006060f8981 */ /* 0x0002e2000c1e1900 */
[----:B------:R-:W-:Y:S01]  /*0490*/  IABS R17, R4 ;  /* 0x0000000400117213 */ /* 0x000fe20000000000 */
[----:B------:R-:W4:Y:S01]  /*04a0*/  S2UR UR5, SR_CgaCtaId ;  /* 0x00000000000579c3 */ /* 0x000f220000008800 */
[----:B------:R-:W-:Y:S01]  /*04b0*/  IABS R16, R5 ;  /* 0x0000000500107213 */ /* 0x000fe20000000000 */
[----:B------:R-:W-:Y:S01]  /*04c0*/  UMOV UR4, 0x400 ;  /* 0x0000040000047882 */ /* 0x000fe20000000000 */
[----:B------:R-:W5:Y:S01]  /*04d0*/  I2F.RP R18, R17 ;  /* 0x0000001100127306 */ /* 0x000f620000209400 */
[----:B------:R-:W-:Y:S07]  /*04e0*/  BSSY.RECONVERGENT B0, `(.L_x_0) ;  /* 0x000008c000007945 */ /* 0x000fee0003800200 */
[----:B------:R-:W0:Y:S08]  /*04f0*/  I2F.RP R19, R16 ;  /* 0x0000001000137306 */ /* 0x000e300000209400 */
[----:B-----5:R-:W5:Y:S01]  /*0500*/  MUFU.RCP R18, R18 ;  /* 0x0000001200127308 */ /* 0x020f620000001000 */
[----:B----4-:R-:W-:-:S07]  /*0510*/  ULEA UR4, UR5, UR4, 0x18 ;  /* 0x0000000405047291 */ /* 0x010fce000f8ec0ff */
[----:B0-----:R-:W1:Y:S01]  /*0520*/  MUFU.RCP R19, R19 ;  /* 0x0000001300137308 */ /* 0x001e620000001000 */
[----:B-----5:R-:W-:Y:S01]  /*0530*/  IADD3 R20, PT, PT, R18, 0xffffffe, RZ ;  /* 0x0ffffffe12147810 */ /* 0x020fe20007ffe0ff */
[----:B------:R-:W-:-:S06]  /*0540*/  VIADD R18, R11, 0x1 ;  /* 0x000000010b127836 */ /* 0x000fcc0000000000 */
[----:B------:R0:W4:Y:S01]  /*0550*/  F2I.FTZ.U32.TRUNC.NTZ R9, R20 ;  /* 0x0000001400097305 */ /* 0x000122000021f000 */
[----:B-1----:R-:W-:Y:S02]  /*0560*/  VIADD R6, R19, 0xffffffe ;  /* 0x0ffffffe13067836 */ /* 0x002fe40000000000 */
[----:B------:R-:W-:-:S05]  /*0570*/  VIADD R19, R0, 0x1 ;  /* 0x0000000100137836 */ /* 0x000fca0000000000 */
[----:B------:R1:W5:Y:S01]  /*0580*/  F2I.FTZ.U32.TRUNC.NTZ R7, R6 ;  /* 0x0000000600077305 */ /* 0x000362000021f000 */
[----:B0-----:R-:W-:Y:S01]  /*0590*/  IABS R20, R18 ;  /* 0x0000001200147213 */ /* 0x001fe20000000000 */
[----:B------:R-:W-:Y:S02]  /*05a0*/  IMAD R0, R0, R2, R11 ;  /* 0x0000000200007224 */ /* 0x000fe400078e020b */
[----:B----4-:R-:W-:Y:S02]  /*05b0*/  IMAD.MOV R8, RZ, RZ, -R9 ;  /* 0x000000ffff087224 */ /* 0x010fe400078e0a09 */
[----:B-1----:R-:W-:Y:S02]  /*05c0*/  IMAD.MOV.U32 R6, RZ, RZ, RZ ;  /* 0x000000ffff067224 */ /* 0x002fe400078e00ff */
[----:B------:R-:W-:Y:S02]  /*05d0*/  IMAD R21, R8, R17, RZ ;  /* 0x0000001108157224 */ /* 0x000fe400078e02ff */
[----:B------:R-:W-:Y:S01]  /*05e0*/  HFMA2 R8, -RZ, RZ, 0, 0 ;  /* 0x00000000ff087431 */ /* 0x000fe200000001ff */
[----:B-----5:R-:W-:-:S04]  /*05f0*/  IADD3 R23, PT, PT, RZ, -R7, RZ ;  /* 0x80000007ff177210 */ /* 0x020fc80007ffe0ff */
[----:B------:R-:W-:Y:S01]  /*0600*/  IMAD.HI.U32 R8, R9, R21, R8 ;  /* 0x0000001509087227 */ /* 0x000fe200078e0008 */
[----:B------:R-:W-:-:S03]  /*0610*/  IABS R21, R19 ;  /* 0x0000001300157213 */ /* 0x000fc60000000000 */
[----:B------:R-:W-:-:S04]  /*0620*/  IMAD R9, R23, R16, RZ ;  /* 0x0000001017097224 */ /* 0x000fc800078e02ff */
[----:B------:R-:W-:Y:S01]  /*0630*/  IMAD.HI.U32 R6, R7, R9, R6 ;  /* 0x0000000907067227 */ /* 0x000fe200078e0006 */
[----:B------:R-:W-:-:S03]  /*0640*/  MOV R9, R21 ;  /* 0x0000001500097202 */ /* 0x000fc60000000f00 */
[----:B------:R-:W-:Y:S02]  /*0650*/  IMAD.MOV.U32 R7, RZ, RZ, R20 ;  /* 0x000000ffff077224 */ /* 0x000fe400078e0014 */
[----:B------:R-:W-:-:S04]  /*0660*/  IMAD.HI.U32 R6, R6, R9, RZ ;  /* 0x0000000906067227 */ /* 0x000fc800078e00ff */
[----:B------:R-:W-:-:S04]  /*0670*/  IMAD.HI.U32 R8, R8, R7, RZ ;  /* 0x0000000708087227 */ /* 0x000fc800078e00ff */
[----:B------:R-:W-:Y:S02]  /*0680*/  IMAD.MOV R8, RZ, RZ, -R8 ;  /* 0x000000ffff087224 */ /* 0x000fe400078e0a08 */
[----:B------:R-:W-:Y:S02]  /*0690*/  IMAD.MOV R20, RZ, RZ, -R6 ;  /* 0x000000ffff147224 */ /* 0x000fe400078e0a06 */
[----:B------:R-:W-:Y:S02]  /*06a0*/  IMAD R6, R17, R8, R7 ;  /* 0x0000000811067224 */ /* 0x000fe400078e0207 */
[----:B------:R-:W-:-:S03]  /*06b0*/  IMAD R7, R16, R20, R9 ;  /* 0x0000001410077224 */ /* 0x000fc600078e0209 */
[----:B------:R-:W-:Y:S02]  /*06c0*/  ISETP.GT.U32.AND P1, PT, R17, R6, PT ;  /* 0x000000061100720c */ /* 0x000fe40003f24070 */
[----:B------:R-:W-:-:S11]  /*06d0*/  ISETP.GT.U32.AND P2, PT, R16, R7, PT ;  /* 0x000000071000720c */ /* 0x000fd60003f44070 */
[----:B------:R-:W-:Y:S02]  /*06e0*/  @!P1 IADD3 R6, PT, PT, R6, -R17, RZ ;  /* 0x8000001106069210 */ /* 0x000fe40007ffe0ff */
[----:B------:R-:W-:Y:S01]  /*06f0*/  @!P2 IMAD.IADD R7, R7, 0x1, -R16 ;  /* 0x000000010707a824 */ /* 0x000fe200078e0a10 */
[----:B------:R-:W-:Y:S02]  /*0700*/  ISETP.GE.AND P1, PT, R18, RZ, PT ;  /* 0x000000ff1200720c */ /* 0x000fe40003f26270 */
[----:B------:R-:W-:Y:S02]  /*0710*/  ISETP.GT.U32.AND P3, PT, R17, R6, PT ;  /* 0x000000061100720c */ /* 0x000fe40003f64070 */
[----:B------:R-:W-:Y:S02]  /*0720*/  ISETP.GT.U32.AND P4, PT, R16, R7, PT ;  /* 0x000000071000720c */ /* 0x000fe40003f84070 */
[----:B------:R-:W-:-:S09]  /*0730*/  ISETP.GE.AND P2, PT, R19, RZ, PT ;  /* 0x000000ff1300720c */ /* 0x000fd20003f46270 */
[----:B------:R-:W-:Y:S01]  /*0740*/  @!P3 IMAD.IADD R6, R6, 0x1, -R17 ;  /* 0x000000010606b824 */ /* 0x000fe200078e0a11 */
[----:B------:R-:W-:Y:S02]  /*0750*/  ISETP.NE.AND P3, PT, R4, RZ, PT ;  /* 0x000000ff0400720c */ /* 0x000fe40003f65270 */
[----:B------:R-:W-:Y:S01]  /*0760*/  @!P4 IADD3 R7, PT, PT, R7, -R16, RZ ;  /* 0x800000100707c210 */ /* 0x000fe20007ffe0ff */
[----:B------:R-:W-:Y:S01]  /*0770*/  @!P1 IMAD.MOV R6, RZ, RZ, -R6 ;  /* 0x000000ffff069224 */ /* 0x000fe200078e0a06 */
[----:B------:R-:W-:Y:S02]  /*0780*/  ISETP.NE.AND P4, PT, R5, RZ, PT ;  /* 0x000000ff0500720c */ /* 0x000fe40003f85270 */
[----:B------:R-:W-:Y:S01]  /*0790*/  LEA R5, R0, UR4, 0x2 ;  /* 0x0000000400057c11 */ /* 0x000fe2000f8e10ff */
[----:B------:R-:W-:Y:S01]  /*07a0*/  @!P2 IMAD.MOV R7, RZ, RZ, -R7 ;  /* 0x000000ffff07a224 */ /* 0x000fe200078e0a07 */
[----:B------:R-:W-:-:S04]  /*07b0*/  SEL R6, R12, R6, !P3 ;  /* 0x000000060c067207 */ /* 0x000fc80005800000 */
[----:B------:R-:W-:-:S05]  /*07c0*/  SEL R7, R13, R7, !P4 ;  /* 0x000000070d077207 */ /* 0x000fca0006000000 */
[----:B------:R-:W-:Y:S02]  /*07d0*/  IMAD R7, R7, R2, R6 ;  /* 0x0000000207077224 */ /* 0x000fe400078e0206 */
[----:B------:R-:W-:-:S03]  /*07e0*/  @!P0 IMAD R6, R2, 0x4, R5 ;  /* 0x0000000402068824 */ /* 0x000fc600078e0205 */
[C---:B------:R-:W-:Y:S02]  /*07f0*/  IADD3 R0, PT, PT, R7.reuse, -R2, RZ ;  /* 0x8000000207007210 */ /* 0x040fe40007ffe0ff */
[----:B------:R-:W-:Y:S02]  /*0800*/  LEA R11, R7, UR4, 0x2 ;  /* 0x00000004070b7c11 */ /* 0x000fe4000f8e10ff */
[----:B------:R-:W-:Y:S01]  /*0810*/  LEA R8, R0, UR4, 0x2 ;  /* 0x0000000400087c11 */ /* 0x000fe2000f8e10ff */
[----:B--2---:R-:W-:Y:S04]  /*0820*/  STS [R5], R14 ;  /* 0x0000000e05007388 */ /* 0x004fe80000000800 */
[----:B---3--:R-:W-:Y:S04]  /*0830*/  @!P0 STS [R6], R15 ;  /* 0x0000000f06008388 */ /* 0x008fe80000000800 */
[----:B------:R-:W0:Y:S04]  /*0840*/  LDS R0, [R8+-0x4] ;  /* 0xfffffc0008007984 */ /* 0x000e280000000800 */
[----:B------:R-:W1:Y:S04]  /*0850*/  LDS R9, [R8] ;  /* 0x0000000008097984 */ /* 0x000e680000000800 */
[----:B------:R-:W2:Y:S04]  /*0860*/  LDS R12, [R8+0x4] ;  /* 0x00000400080c7984 */ /* 0x000ea80000000800 */
[----:B------:R-:W3:Y:S01]  /*0870*/  LDS R7, [R11+-0x4] ;  /* 0xfffffc000b077984 */ /* 0x000ee20000000800 */
[----:B0-----:R-:W-:-:S04]  /*0880*/  ISETP.NE.AND P3, PT, R0, 0x2, PT ;  /* 0x000000020000780c */ /* 0x001fc80003f65270 */
[----:B------:R-:W-:Y:S02]  /*0890*/  SEL R0, R0, 0x1, P3 ;  /* 0x0000000100007807 */ /* 0x000fe40001800000 */
[----:B-1----:R-:W-:Y:S02]  /*08a0*/  ISETP.NE.AND P4, PT, R9, 0x2, PT ;  /* 0x000000020900780c */ /* 0x002fe40003f85270 */
[----:B--2---:R-:W-:Y:S01]  /*08b0*/  ISETP.NE.AND P2, PT, R12, 0x2, PT ;  /* 0x000000020c00780c */ /* 0x004fe20003f45270 */
[----:B------:R-:W-:Y:S02]  /*08c0*/  IMAD.IADD R9, R0, 0x1, R9 ;  /* 0x0000000100097824 */ /* 0x000fe400078e0209 */
[----:B------:R-:W0:Y:S01]  /*08d0*/  LDS R0, [R11] ;  /* 0x000000000b007984 */ /* 0x000e220000000800 */
[----:B---3--:R-:W-:Y:S02]  /*08e0*/  ISETP.NE.AND P1, PT, R7, 0x2, PT ;  /* 0x000000020700780c */ /* 0x008fe40003f25270 */
[----:B------:R-:W-:-:S05]  /*08f0*/  IADD3 R5, PT, PT, R9, -0x1, RZ ;  /* 0xffffffff09057810 */ /* 0x000fca0007ffe0ff */
[----:B------:R-:W-:-:S04]  /*0900*/  @P4 IMAD.MOV R5, RZ, RZ, R9 ;  /* 0x000000ffff054224 */ /* 0x000fc800078e0209 */
[----:B------:R-:W-:-:S05]  /*0910*/  IMAD.IADD R5, R12, 0x1, R5 ;  /* 0x000000010c057824 */ /* 0x000fca00078e0205 */
[----:B------:R-:W-:Y:S01]  /*0920*/  IADD3 R6, PT, PT, R5, -0x1, RZ ;  /* 0xffffffff05067810 */ /* 0x000fe20007ffe0ff */
[----:B------:R-:W-:Y:S01]  /*0930*/  @P2 IMAD.MOV R6, RZ, RZ, R5 ;  /* 0x000000ffff062224 */ /* 0x000fe200078e0205 */
[----:B------:R-:W-:-:S03]  /*0940*/  SEL R5, RZ, 0x1, P4 ;  /* 0x00000001ff057807 */ /* 0x000fc60002000000 */
[----:B------:R-:W-:-:S05]  /*0950*/  IMAD.IADD R6, R7, 0x1, R6 ;  /* 0x0000000107067824 */ /* 0x000fca00078e0206 */
[----:B------:R-:W-:Y:S01]  /*0960*/  IADD3 R7, PT, PT, R6, -0x1, RZ ;  /* 0xffffffff06077810 */ /* 0x000fe20007ffe0ff */
[----:B------:R-:W-:Y:S02]  /*0970*/  @P1 IMAD.MOV R7, RZ, RZ, R6 ;  /* 0x000000ffff071224 */ /* 0x000fe400078e0206 */
[----:B------:R-:W-:Y:S01]  /*0980*/  IMAD.MOV.U32 R6, RZ, RZ, 0x2 ;  /* 0x00000002ff067424 */ /* 0x000fe200078e00ff */
[----:B------:R-:W-:Y:S01]  /*0990*/  @P4 IADD3 R6, PT, PT, RZ, 0x1, RZ ;  /* 0x00000001ff064810 */ /* 0x000fe20007ffe0ff */
[----:B------:R-:W-:Y:S01]  /*09a0*/  @P3 IMAD.MOV R6, RZ, RZ, R5 ;  /* 0x000000ffff063224 */ /* 0x000fe200078e0205 */
[----:B------:R-:W-:-:S03]  /*09b0*/  ISETP.GT.AND P0, PT, R7, 0x3, PT ;  /* 0x000000030700780c */ /* 0x000fc60003f04270 */
[----:B------:R-:W-:Y:S02]  /*09c0*/  VIADD R5, R6, 0x1 ;  /* 0x0000000106057836 */ /* 0x000fe40000000000 */
[----:B------:R-:W-:Y:S01]  /*09d0*/  @P2 IMAD.MOV R5, RZ, RZ, R6 ;  /* 0x000000ffff052224 */ /* 0x000fe200078e0206 */
[C---:B0-----:R-:W-:Y:S02]  /*09e0*/  ISETP.NE.AND P0, PT, R0.reuse, RZ, P0 ;  /* 0x000000ff0000720c */ /* 0x041fe40000705270 */
[----:B------:R-:W-:Y:S02]  /*09f0*/  ISETP.NE.AND P2, PT, R0, RZ, PT ;  /* 0x000000ff0000720c */ /* 0x000fe40003f45270 */
[----:B------:R-:W-:Y:S01]  /*0a00*/  IADD3 R6, PT, PT, R5, 0x1, RZ ;  /* 0x0000000105067810 */ /* 0x000fe20007ffe0ff */
[----:B------:R-:W-:-:S08]  /*0a10*/  @P1 IMAD.MOV R6, RZ, RZ, R5 ;  /* 0x000000ffff061224 */ /* 0x000fd000078e0205 */
[----:B------:R-:W0:Y:S01]  /*0a20*/  @!P0 LDS R8, [R11+0x4] ;  /* 0x000004000b088984 */ /* 0x000e220000000800 */
[----:B------:R-:W-:Y:S01]  /*0a30*/  @!P0 VIADD R5, R6, 0x1 ;  /* 0x0000000106058836 */ /* 0x000fe20000000000 */
[----:B0-----:R-:W-:Y:S02]  /*0a40*/  ISETP.NE.AND P3, PT, R8, 0x2, !P0 ;  /* 0x000000020800780c */ /* 0x001fe40004765270 */
[----:B------:R-:W-:-:S05]  /*0a50*/  @!P0 IADD3 R8, PT, PT, R7, R8, RZ ;  /* 0x0000000807088210 */ /* 0x000fca0007ffe0ff */
[----:B------:R-:W-:-:S06]  /*0a60*/  @!P0 VIADD R9, R8, 0xffffffff ;  /* 0xffffffff08098836 */ /* 0x000fcc0000000000 */
[----:B------:R-:W-:Y:S02]  /*0a70*/  @P3 IMAD.MOV R9, RZ, RZ, R8 ;  /* 0x000000ffff093224 */ /* 0x000fe400078e0208 */
[----:B------:R-:W-:-:S03]  /*0a80*/  @P3 IMAD.MOV R5, RZ, RZ, R6 ;  /* 0x000000ffff053224 */ /* 0x000fc600078e0206 */
[----:B------:R-:W-:Y:S02]  /*0a90*/  @!P0 MOV R7, R9 ;  /* 0x0000000900078202 */ /* 0x000fe40000000f00 */
[----:B------:R-:W-:Y:S02]  /*0aa0*/  @!P0 MOV R6, R5 ;  /* 0x0000000500068202 */ /* 0x000fe40000000f00 */
[----:B------:R-:W-:-:S13]  /*0ab0*/  ISETP.GT.AND P1, PT, R7, 0x3, PT ;  /* 0x000000030700780c */ /* 0x000fda0003f24270 */
[----:B------:R-:W-:Y:S05]  /*0ac0*/  @P1 BRA P2, `(.L_x_1) ;  /* 0x0000000000a81947 */ /* 0x000fea0001000000 */
[----:B------:R-:W-:Y:S01]  /*0ad0*/  IMAD R11, R2, 0x4, R11 ;  /* 0x00000004020b7824 */ /* 0x000fe200078e020b */
[C---:B------:R-:W-:Y:S01]  /*0ae0*/  ISETP.NE.AND P3, PT, R0.reuse, RZ, PT ;  /* 0x000000ff0000720c */ /* 0x040fe20003f65270 */
[----:B------:R-:W-:Y:S01]  /*0af0*/  BSSY.RECONVERGENT B1, `(.L_x_2) ;  /* 0x000001f000017945 */ /* 0x000fe20003800200 */
[----:B------:R-:W-:Y:S02]  /*0b00*/  ISETP.NE.AND P1, PT, R0, RZ, PT ;  /* 0x000000ff0000720c */ /* 0x000fe40003f25270 */
[----:B------:R-:W0:Y:S02]  /*0b10*/  LDS R2, [R11+-0x4] ;  /* 0xfffffc000b027984 */ /* 0x000e240000000800 */
[----:B0-----:R-:W-:Y:S01]  /*0b20*/  ISETP.NE.AND P2, PT, R2, 0x2, PT ;  /* 0x000000020200780c */ /* 0x001fe20003f45270 */
[----:B------:R-:W-:-:S05]  /*0b30*/  IMAD.IADD R2, R7, 0x1, R2 ;  /* 0x0000000107027824 */ /* 0x000fca00078e0202 */
[----:B------:R-:W-:-:S07]  /*0b40*/  IADD3 R7, PT, PT, R2, -0x1, RZ ;  /* 0xffffffff02077810 */ /* 0x000fce0007ffe0ff */
[----:B------:R-:W-:Y:S02]  /*0b50*/  @P2 IMAD.MOV R7, RZ, RZ, R2 ;  /* 0x000000ffff072224 */ /* 0x000fe400078e0202 */
[C---:B------:R-:W-:Y:S01]  /*0b60*/  VIADD R2, R6.reuse, 0x1 ;  /* 0x0000000106027836 */ /* 0x040fe20000000000 */
[----:B------:R-:W-:Y:S02]  /*0b70*/  @P2 IADD3 R2, PT, PT, R6, RZ, RZ ;  /* 0x000000ff06022210 */ /* 0x000fe40007ffe0ff */
[----:B------:R-:W-:-:S13]  /*0b80*/  ISETP.GT.AND P0, PT, R7, 0x3, PT ;  /* 0x000000030700780c */ /* 0x000fda0003f04270 */
[----:B------:R-:W-:Y:S05]  /*0b90*/  @P0 BRA P3, `(.L_x_3) ;  /* 0x0000000000500947 */ /* 0x000fea0001800000 */
[----:B------:R-:W0:Y:S01]  /*0ba0*/  LDS R6, [R11] ;  /* 0x000000000b067984 */ /* 0x000e220000000800 */
[----:B------:R-:W-:Y:S01]  /*0bb0*/  VIADD R5, R2, 0x1 ;  /* 0x0000000102057836 */ /* 0x000fe20000000000 */
[----:B0-----:R-:W-:Y:S01]  /*0bc0*/  ISETP.NE.AND P2, PT, R6, 0x2, PT ;  /* 0x000000020600780c */ /* 0x001fe20003f45270 */
[----:B------:R-:W-:-:S04]  /*0bd0*/  IMAD.IADD R6, R7, 0x1, R6 ;  /* 0x0000000107067824 */ /* 0x000fc800078e0206 */
[----:B------:R-:W-:-:S08]  /*0be0*/  VIADD R7, R6, 0xffffffff ;  /* 0xffffffff06077836 */ /* 0x000fd00000000000 */
[----:B------:R-:W-:Y:S01]  /*0bf0*/  @P2 IADD3 R7, PT, PT, R6, RZ, RZ ;  /* 0x000000ff06072210 */ /* 0x000fe20007ffe0ff */
[----:B------:R-:W-:-:S03]  /*0c00*/  @P2 IMAD.MOV R5, RZ, RZ, R2 ;  /* 0x000000ffff052224 */ /* 0x000fc600078e0202 */
[----:B------:R-:W-:Y:S02]  /*0c10*/  ISETP.GT.AND P0, PT, R7, 0x3, PT ;  /* 0x000000030700780c */ /* 0x000fe40003f04270 */
[----:B------:R-:W-:Y:S02]  /*0c20*/  MOV R2, R5 ;  /* 0x0000000500027202 */ /* 0x000fe40000000f00 */
[----:B------:R-:W-:-:S04]  /*0c30*/  ISETP.NE.AND P0, PT, R0, RZ, P0 ;  /* 0x000000ff0000720c */ /* 0x000fc80000705270 */
[----:B------:R-:W-:-:S13]  /*0c40*/  ISETP.EQ.OR P0, PT, R7, RZ, P0 ;  /* 0x000000ff0700720c */ /* 0x000fda0000702670 */
[----:B------:R-:W0:Y:S01]  /*0c50*/  @!P0 LDS R6, [R11+0x4] ;  /* 0x000004000b068984 */ /* 0x000e220000000800 */
[----:B------:R-:W-:Y:S01]  /*0c60*/  @!P0 VIADD R5, R2, 0x1 ;  /* 0x0000000102058836 */ /* 0x000fe20000000000 */
[----:B0-----:R-:W-:Y:S01]  /*0c70*/  ISETP.NE.AND P3, PT, R6, 0x2, !P0 ;  /* 0x000000020600780c */ /* 0x001fe20004765270 */
[----:B------:R-:W-:-:S05]  /*0c80*/  @!P0 IMAD.IADD R6, R7, 0x1, R6 ;  /* 0x0000000107068824 */ /* 0x000fca00078e0206 */
[----:B------:R-:W-:-:S07]  /*0c90*/  @!P0 IADD3 R8, PT, PT, R6, -0x1, RZ ;  /* 0xffffffff06088810 */ /* 0x000fce0007ffe0ff */
[----:B------:R-:W-:Y:S02]  /*0ca0*/  @P3 IMAD.MOV R5, RZ, RZ, R2 ;  /* 0x000000ffff053224 */ /* 0x000fe400078e0202 */
[----:B------:R-:W-:-:S03]  /*0cb0*/  @P3 IMAD.MOV R8, RZ, RZ, R6 ;  /* 0x000000ffff083224 */ /* 0x000fc600078e0206 */
[----:B------:R-:W-:Y:S01]  /*0cc0*/  @!P0 MOV R2, R5 ;  /* 0x0000000500028202 */ /* 0x000fe20000000f00 */
[----:B------:R-:W-:-:S07]  /*0cd0*/  @!P0 IMAD.MOV.U32 R7, RZ, RZ, R8 ;  /* 0x000000ffff078224 */ /* 0x000fce00078e0008 */
.L_x_3:
[----:B------:R-:W-:Y:S05]  /*0ce0*/  BSYNC.RECONVERGENT B1 ;  /* 0x0000000000017941 */ /* 0x000fea0003800200 */
.L_x_2:
[----:B------:R-:W-:Y:S05]  /*0cf0*/  @P1 BRA `(.L_x_1) ;  /* 0x00000000001c1947 */ /* 0x000fea0003800000 */
[----:B------:R-:W-:Y:S01]  /*0d00*/  ISETP.NE.AND P0, PT, R7, 0x3, PT ;  /* 0x000000030700780c */ /* 0x000fe20003f05270 */
[----:B------:R-:W-:-:S12]  /*0d10*/  IMAD.MOV.U32 R5, RZ, RZ, RZ ;  /* 0x000000ffff057224 */ /* 0x000fd800078e00ff */
[----:B------:R-:W-:Y:S05]  /*0d20*/  @P0 BRA `(.L_x_4) ;  /* 0x00000000001c0947 */ /* 0x000fea0003800000 */
[----:B------:R-:W-:Y:S01]  /*0d30*/  HFMA2 R5, -RZ, RZ, 0, 1.1920928955078125e-07 ;  /* 0x00000002ff057431 */ /* 0x000fe200000001ff */
[----:B------:R-:W-:-:S04]  /*0d40*/  ISETP.GE.U32.AND P0, PT, R2, 0x2, PT ;  /* 0x000000020200780c */ /* 0x000fc80003f06070 */
[----:B------:R-:W-:Y:S01]  /*0d50*/  SEL R5, R5, 0x1, P0 ;  /* 0x0000000105057807 */ /* 0x000fe20000000000 */
[----:B------:R-:W-:Y:S08]  /*0d60*/  BRA `(.L_x_4) ;  /* 0x00000000000c7947 */ /* 0x000ff00003800000 */
.L_x_1:
[----:B------:R-:W-:-:S05]  /*0d70*/  VIADD R7, R7, 0xfffffffc ;  /* 0xfffffffc07077836 */ /* 0x000fca0000000000 */
[----:B------:R-:W-:-:S04]  /*0d80*/  ISETP.GE.U32.AND P0, PT, R7, -0x2, PT ;  /* 0xfffffffe0700780c */ /* 0x000fc80003f06070 */
[----:B------:R-:W-:-:S09]  /*0d90*/  SEL R5, R0, RZ, P0 ;  /* 0x000000ff00057207 */ /* 0x000fd20000000000 */
.L_x_4:
[----:B------:R-:W-:Y:S05]  /*0da0*/  BSYNC.RECONVERGENT B0 ;  /* 0x0000000000007941 */ /* 0x000fea0003800200 */
.L_x_0:
[----:B------:R-:W0:Y:S01]  /*0db0*/  LDC.64 R6, c[0x0][0x388] ;  /* 0x0000e200ff067b82 */ /* 0x000e220000000a00 */
[----:B------:R-:W-:-:S04]  /*0dc0*/  IMAD R3, R3, R4, R10 ;  /* 0x0000000403037224 */ /* 0x000fc800078e020a */
[----:B0-----:R-:W-:-:S05]  /*0dd0*/  IMAD.WIDE R2, R3, 0x4, R6 ;  /* 0x0000000403027825 */ /* 0x001fca00078e0206 */
[----:B------:R-:W-:Y:S01]  /*0de0*/  STG.E desc[UR6][R2.64], R5 ;  /* 0x0000000502007986 */ /* 0x000fe2000c101906 */
[----:B------:R-:W-:Y:S06]  /*0df0*/  BAR.SYNC.DEFER_BLOCKING 0x0 ;  /* 0x0000000000007b1d */ /* 0x000fec0000010000 */
[----:B------:R-:W-:Y:S05]  /*0e00*/  EXIT ;  /* 0x000000000000794d */ /* 0x000fea0003800000 */
.L_x_5:
[----:B------:R-:W-:-:S00]  /*0e10*/  BRA `(.L_x_5) ;  /* 0xfffffffc00fc7947 */ /* 0x000fc0000383ffff */
[----:B------:R-:W-:-:S00]  /*0e20*/  NOP ;  /* 0x0000000000007918 */ /* 0x000fc00000000000 */
        /* <DEDUP_REMOVED lines=13> */
.L_x_6:


//--------------------- .nv.shared._Z11life_kernelPiS_iiii --------------------------
	.section	.nv.shared._Z11life_kernelPiS_iiii,"aw",@nobits
	.sectionflags	@""
	.align	16
	.zero		1024


//--------------------- .nv.shared.reserved.0     --------------------------
	.section	.nv.shared.reserved.0,"aw",@nobits
	.weak		__nv_reservedSMEM_offset_0_alias
	.size		__nv_reservedSMEM_offset_0_alias, 0, 64
	.other		__nv_reservedSMEM_offset_0_alias,@"STO_CUDA_RESERVED_SHARED STV_DEFAULT"
__nv_reservedSMEM_offset_0_alias:
	.zero		0
	.zero		64


//--------------------- .nv.constant0._Z11life_kernelPiS_iiii --------------------------
	.section	.nv.constant0._Z11life_kernelPiS_iiii,"a",@progbits
	.sectionflags	@""
	.align	4
.nv.constant0._Z11life_kernelPiS_iiii:
	.zero		928


//--------------------- SYMBOLS --------------------------

	.type		.nv.reservedSmem.offset0,@object
	.size		.nv.reservedSmem.offset0,0x4
	.type		.nv.reservedSmem.cap,@object
	.size		.nv.reservedSmem.cap,0x4
